//
// Generated by NVIDIA NVVM Compiler
//
// Compiler Build ID: CL-36424714
// Cuda compilation tools, release 13.0, V13.0.88
// Based on NVVM 20.0.0
//

.version 9.0
.target sm_100
.address_size 64

	// .globl	_Z17unite_step_kernelPiiib

.visible .entry _Z17unite_step_kernelPiiib(
	.param .u64 .ptr .align 1 _Z17unite_step_kernelPiiib_param_0,
	.param .u32 _Z17unite_step_kernelPiiib_param_1,
	.param .u32 _Z17unite_step_kernelPiiib_param_2,
	.param .u8 _Z17unite_step_kernelPiiib_param_3
)
{
	.reg .pred 	%p<5>;
	.reg .b16 	%rs<2>;
	.reg .b32 	%r<18>;
	.reg .b64 	%rd<7>;

	ld.param.u64 	%rd2, [_Z17unite_step_kernelPiiib_param_0];
	ld.param.u32 	%r6, [_Z17unite_step_kernelPiiib_param_1];
	ld.param.u32 	%r17, [_Z17unite_step_kernelPiiib_param_2];
	ld.param.s8 	%rs1, [_Z17unite_step_kernelPiiib_param_3];
	setp.ge.s32 	%p1, %r17, %r6;
	@%p1 bra 	$L__BB0_6;
	mov.u32 	%r8, %tid.x;
	mov.u32 	%r9, %ntid.x;
	mov.u32 	%r10, %ctaid.x;
	mad.lo.s32 	%r1, %r10, %r9, %r8;
	cvta.to.global.u64 	%rd1, %rd2;
$L__BB0_2:
	div.s32 	%r11, %r1, %r17;
	shl.b32 	%r3, %r17, 1;
	mad.lo.s32 	%r4, %r11, %r3, %r17;
	mul.lo.s32 	%r12, %r11, %r17;
	sub.s32 	%r5, %r1, %r12;
	add.s32 	%r13, %r4, %r5;
	setp.ge.s32 	%p2, %r13, %r6;
	@%p2 bra 	$L__BB0_4;
	mul.wide.s32 	%rd3, %r4, 4;
	add.s64 	%rd4, %rd1, %rd3;
	ld.global.u32 	%r14, [%rd4+-4];
	mul.wide.s32 	%rd5, %r5, 4;
	add.s64 	%rd6, %rd4, %rd5;
	ld.global.u32 	%r15, [%rd6];
	add.s32 	%r16, %r15, %r14;
	st.global.u32 	[%rd6], %r16;
$L__BB0_4:
	setp.ne.s16 	%p3, %rs1, 0;
	@%p3 bra 	$L__BB0_6;
	bar.sync 	0;
	setp.lt.s32 	%p4, %r3, %r6;
	mov.u32 	%r17, %r3;
	@%p4 bra 	$L__BB0_2;
$L__BB0_6:
	ret;

}


// ===== COMPILED SASS (sm_100) =====

	.target	sm_100

	.elftype	@"ET_EXEC"


//--------------------- .note.nv.tkinfo           --------------------------
	.section	.note.nv.tkinfo,"",@"SHT_NOTE"
	.sectionflags	@"SHF_NOTE_NV_TKINFO"
	.tkinfo
        /*0018*/ 	.word	0x00000002
        /*0030*/ 	.string	""
        /*0030*/ 	.string	"ptxas"
        /*0030*/ 	.string	"Cuda compilation tools, release 13.0, V13.0.88"
        /*0030*/ 	.string	"Build cuda_13.0.r13.0/compiler.36424714_0"
        /*0030*/ 	.string	"-arch sm_100 -m 64 "



//--------------------- .note.nv.cuinfo           --------------------------
	.section	.note.nv.cuinfo,"",@"SHT_NOTE"
	.sectionflags	@"SHF_NOTE_NV_CUINFO"
        /*0018*/ 	.short	0x0002
        /*001a*/ 	.short	0x0064
        /*001c*/ 	.short	0x0082
	.zero		2


//--------------------- .nv.info                  --------------------------
	.section	.nv.info,"",@"SHT_CUDA_INFO"
	.align	4


	//----- nvinfo : EIATTR_REGCOUNT
	.align		4
        /*0000*/ 	.byte	0x04, 0x2f
        /*0002*/ 	.short	(.L_1 - .L_0)
	.align		4
.L_0:
        /*0004*/ 	.word	index@(_Z17unite_step_kernelPiiib)
        /*0008*/ 	.word	0x0000000f


	//----- nvinfo : EIATTR_FRAME_SIZE
	.align		4
.L_1:
        /*000c*/ 	.byte	0x04, 0x11
        /*000e*/ 	.short	(.L_3 - .L_2)
	.align		4
.L_2:
        /*0010*/ 	.word	index@(_Z17unite_step_kernelPiiib)
        /*0014*/ 	.word	0x00000000


	//----- nvinfo : EIATTR_MIN_STACK_SIZE
	.align		4
.L_3:
        /*0018*/ 	.byte	0x04, 0x12
        /*001a*/ 	.short	(.L_5 - .L_4)
	.align		4
.L_4:
        /*001c*/ 	.word	index@(_Z17unite_step_kernelPiiib)
        /*0020*/ 	.word	0x00000000
.L_5:


//--------------------- .nv.compat                --------------------------
	.section	.nv.compat,"",@"SHT_CUDA_COMPAT_INFO"
	.align	4
        /*0000*/ 	.byte	0x02, 0x09, 0x00, 0x00, 0x02, 0x02, 0x01, 0x00, 0x02, 0x05, 0x05, 0x00, 0x03, 0x07, 0x01, 0x01
        /*0010*/ 	.byte	0x02, 0x03, 0x00, 0x00, 0x02, 0x06, 0x01, 0x00, 0x04, 0x0b, 0x08, 0x00, 0x09, 0x00, 0x00, 0x00
        /*0020*/ 	.byte	0x00, 0x00, 0x00, 0x00


//--------------------- .nv.info._Z17unite_step_kernelPiiib --------------------------
	.section	.nv.info._Z17unite_step_kernelPiiib,"",@"SHT_CUDA_INFO"
	.sectionflags	@""
	.align	4


	//----- nvinfo : EIATTR_CUDA_API_VERSION
	.align		4
        /*0000*/ 	.byte	0x04, 0x37
        /*0002*/ 	.short	(.L_7 - .L_6)
.L_6:
        /*0004*/ 	.word	0x00000082


	//----- nvinfo : EIATTR_KPARAM_INFO
	.align		4
.L_7:
        /*0008*/ 	.byte	0x04, 0x17
        /*000a*/ 	.short	(.L_9 - .L_8)
.L_8:
        /*000c*/ 	.word	0x00000000
        /*0010*/ 	.short	0x0003
        /*0012*/ 	.short	0x0010
        /*0014*/ 	.byte	0x00, 0xf0, 0x05, 0x00


	//----- nvinfo : EIATTR_KPARAM_INFO
	.align		4
.L_9:
        /*0018*/ 	.byte	0x04, 0x17
        /*001a*/ 	.short	(.L_11 - .L_10)
.L_10:
        /*001c*/ 	.word	0x00000000
        /*0020*/ 	.short	0x0002
        /*0022*/ 	.short	0x000c
        /*0024*/ 	.byte	0x00, 0xf0, 0x11, 0x00


	//----- nvinfo : EIATTR_KPARAM_INFO
	.align		4
.L_11:
        /*0028*/ 	.byte	0x04, 0x17
        /*002a*/ 	.short	(.L_13 - .L_12)
.L_12:
        /*002c*/ 	.word	0x00000000
        /*0030*/ 	.short	0x0001
        /*0032*/ 	.short	0x0008
        /*0034*/ 	.byte	0x00, 0xf0, 0x11, 0x00


	//----- nvinfo : EIATTR_KPARAM_INFO
	.align		4
.L_13:
        /*0038*/ 	.byte	0x04, 0x17
        /*003a*/ 	.short	(.L_15 - .L_14)
.L_14:
        /*003c*/ 	.word	0x00000000
        /*0040*/ 	.short	0x0000
        /*0042*/ 	.short	0x0000
        /*0044*/ 	.byte	0x00, 0xf5, 0x21, 0x00


	//----- nvinfo : EIATTR_SPARSE_MMA_MASK
	.align		4
.L_15:
        /*0048*/ 	.byte	0x03, 0x50
        /*004a*/ 	.short	0x0000


	//----- nvinfo : EIATTR_MAXREG_COUNT
	.align		4
        /*004c*/ 	.byte	0x03, 0x1b
        /*004e*/ 	.short	0x00ff


	//----- nvinfo : EIATTR_NUM_BARRIERS
	.align		4
        /*0050*/ 	.byte	0x02, 0x4c
        /*0052*/ 	.byte	0x01
	.zero		1


	//----- nvinfo : EIATTR_MERCURY_ISA_VERSION
	.align		4
        /*0054*/ 	.byte	0x03, 0x5f
        /*0056*/ 	.short	0x0101


	//----- nvinfo : EIATTR_VRC_CTA_INIT_COUNT
	.align		4
        /*0058*/ 	.byte	0x02, 0x4a
	.zero		1
	.zero		1


	//----- nvinfo : EIATTR_EXIT_INSTR_OFFSETS
	.align		4
        /*005c*/ 	.byte	0x04, 0x1c
        /*005e*/ 	.short	(.L_17 - .L_16)


	//   ....[0]....
.L_16:
        /*0060*/ 	.word	0x00000030


	//   ....[1]....
        /*0064*/ 	.word	0x00000390


	//   ....[2]....
        /*0068*/ 	.word	0x000003e0


	//----- nvinfo : EIATTR_CRS_STACK_SIZE
	.align		4
.L_17:
        /*006c*/ 	.byte	0x04, 0x1e
        /*006e*/ 	.short	(.L_19 - .L_18)
.L_18:
        /*0070*/ 	.word	0x00000000


	//----- nvinfo : EIATTR_CBANK_PARAM_SIZE
	.align		4
.L_19:
        /*0074*/ 	.byte	0x03, 0x19
        /*0076*/ 	.short	0x0011


	//----- nvinfo : EIATTR_PARAM_CBANK
	.align		4
        /*0078*/ 	.byte	0x04, 0x0a
        /*007a*/ 	.short	(.L_21 - .L_20)
	.align		4
.L_20:
        /*007c*/ 	.word	index@(.nv.constant0._Z17unite_step_kernelPiiib)
        /*0080*/ 	.short	0x0380
        /*0082*/ 	.short	0x0011


	//----- nvinfo : EIATTR_SW_WAR
	.align		4
.L_21:
        /*0084*/ 	.byte	0x04, 0x36
        /*0086*/ 	.short	(.L_23 - .L_22)
.L_22:
        /*0088*/ 	.word	0x00000008
.L_23:


//--------------------- .nv.callgraph             --------------------------
	.section	.nv.callgraph,"",@"SHT_CUDA_CALLGRAPH"
	.align	4
	.sectionentsize	8
	.align		4
        /*0000*/ 	.word	0x00000000
	.align		4
        /*0004*/ 	.word	0xffffffff
	.align		4
        /*0008*/ 	.word	0x00000000
	.align		4
        /*000c*/ 	.word	0xfffffffe
	.align		4
        /*0010*/ 	.word	0x00000000
	.align		4
        /*0014*/ 	.word	0xfffffffd
	.align		4
        /*0018*/ 	.word	0x00000000
	.align		4
        /*001c*/ 	.word	0xfffffffc


//--------------------- .text._Z17unite_step_kernelPiiib --------------------------
	.section	.text._Z17unite_step_kernelPiiib,"ax",@progbits
	.align	128
        .global         _Z17unite_step_kernelPiiib
        .type           _Z17unite_step_kernelPiiib,@function
        .size           _Z17unite_step_kernelPiiib,(.L_x_4 - _Z17unite_step_kernelPiiib)
        .other          _Z17unite_step_kernelPiiib,@"STO_CUDA_ENTRY STV_DEFAULT"
_Z17unite_step_kernelPiiib:
.text._Z17unite_step_kernelPiiib:
[----:B------:R-:W-:Y:S08]  /*0000*/  LDC R1, c[0x0][0x37c] ;  /* 0x0000df00ff017b82 */ /* 0x000ff00000000800 */
[----:B------:R-:W0:Y:S02]  /*0010*/  LDC.64 R2, c[0x0][0x388] ;  /* 0x0000e200ff027b82 */ /* 0x000e240000000a00 */
[----:B0-----:R-:W-:-:S13]  /*0020*/  ISETP.GE.AND P0, PT, R3, R2, PT ;  /* 0x000000020300720c */ /* 0x001fda0003f06270 */
[----:B------:R-:W-:Y:S05]  /*0030*/  @P0 EXIT ;  /* 0x000000000000094d */ /* 0x000fea0003800000 */
[----:B------:R-:W0:Y:S01]  /*0040*/  S2R R0, SR_TID.X ;  /* 0x0000000000007919 */ /* 0x000e220000002100 */
[----:B------:R-:W0:Y:S01]  /*0050*/  LDCU UR4, c[0x0][0x360] ;  /* 0x00006c00ff0477ac */ /* 0x000e220008000800 */
[----:B------:R-:W1:Y:S01]  /*0060*/  LDC.64 R2, c[0x0][0x380] ;  /* 0x0000e000ff027b82 */ /* 0x000e620000000a00 */
[----:B------:R-:W0:Y:S01]  /*0070*/  S2R R5, SR_CTAID.X ;  /* 0x0000000000057919 */ /* 0x000e220000002500 */
[----:B------:R-:W2:Y:S01]  /*0080*/  LDCU UR8, c[0x0][0x38c] ;  /* 0x00007180ff0877ac */ /* 0x000ea20008000800 */
[----:B------:R-:W3:Y:S01]  /*0090*/  LDCU.64 UR6, c[0x0][0x358] ;  /* 0x00006b00ff0677ac */ /* 0x000ee20008000a00 */
[----:B------:R-:W4:Y:S01]  /*00a0*/  LDCU UR9, c[0x0][0x388] ;  /* 0x00007100ff0977ac */ /* 0x000f220008000800 */
[----:B------:R-:W0:Y:S02]  /*00b0*/  LDCU.U8 UR5, c[0x0][0x390] ;  /* 0x00007200ff0577ac */ /* 0x000e240008000000 */
[----:B0-----:R-:W-:Y:S02]  /*00c0*/  IMAD R0, R5, UR4, R0 ;  /* 0x0000000405007c24 */ /* 0x001fe4000f8e0200 */
[----:B--2---:R-:W-:-:S03]  /*00d0*/  IMAD.U32 R5, RZ, RZ, UR8 ;  /* 0x00000008ff057e24 */ /* 0x004fc6000f8e00ff */
[----:B---34-:R-:W-:-:S07]  /*00e0*/  IABS R4, R0 ;  /* 0x0000000000047213 */ /* 0x018fce0000000000 */
.L_x_2:
[----:B------:R-:W-:Y:S01]  /*00f0*/  IABS R9, R5 ;  /* 0x0000000500097213 */ /* 0x000fe20000000000 */
[----:B------:R-:W-:Y:S01]  /*0100*/  BSSY.RECONVERGENT B0, `(.L_x_0) ;  /* 0x0000026000007945 */ /* 0x000fe20003800200 */
[----:B------:R-:W-:Y:S02]  /*0110*/  IABS R12, R0 ;  /* 0x00000000000c7213 */ /* 0x000fe40000000000 */
[----:B------:R-:W0:Y:S08]  /*0120*/  I2F.RP R8, R9 ;  /* 0x0000000900087306 */ /* 0x000e300000209400 */
[----:B0-----:R-:W0:Y:S02]  /*0130*/  MUFU.RCP R8, R8 ;  /* 0x0000000800087308 */ /* 0x001e240000001000 */
[----:B0-----:R-:W-:-:S06]  /*0140*/  VIADD R6, R8, 0xffffffe ;  /* 0x0ffffffe08067836 */ /* 0x001fcc0000000000 */
[----:B------:R0:W2:Y:S02]  /*0150*/  F2I.FTZ.U32.TRUNC.NTZ R7, R6 ;  /* 0x0000000600077305 */ /* 0x0000a4000021f000 */
[----:B0-----:R-:W-:Y:S01]  /*0160*/  IMAD.MOV.U32 R6, RZ, RZ, RZ ;  /* 0x000000ffff067224 */ /* 0x001fe200078e00ff */
[----:B--2---:R-:W-:-:S05]  /*0170*/  IADD3 R10, PT, PT, RZ, -R7, RZ ;  /* 0x80000007ff0a7210 */ /* 0x004fca0007ffe0ff */
[----:B------:R-:W-:Y:S01]  /*0180*/  IMAD R11, R10, R9, RZ ;  /* 0x000000090a0b7224 */ /* 0x000fe200078e02ff */
[----:B------:R-:W-:-:S03]  /*0190*/  IABS R10, R5 ;  /* 0x00000005000a7213 */ /* 0x000fc60000000000 */
[----:B------:R-:W-:-:S04]  /*01a0*/  IMAD.HI.U32 R7, R7, R11, R6 ;  /* 0x0000000b07077227 */ /* 0x000fc800078e0006 */
[----:B------:R-:W-:Y:S01]  /*01b0*/  IMAD.MOV R8, RZ, RZ, -R10 ;  /* 0x000000ffff087224 */ /* 0x000fe200078e0a0a */
[----:B------:R-:W-:Y:S01]  /*01c0*/  MOV R10, R12 ;  /* 0x0000000c000a7202 */ /* 0x000fe20000000f00 */
[----:B------:R-:W-:-:S04]  /*01d0*/  IMAD.HI.U32 R7, R7, R4, RZ ;  /* 0x0000000407077227 */ /* 0x000fc800078e00ff */
[----:B------:R-:W-:Y:S01]  /*01e0*/  IMAD R6, R7, R8, R10 ;  /* 0x0000000807067224 */ /* 0x000fe200078e020a */
[----:B------:R-:W-:-:S04]  /*01f0*/  SHF.L.U32 R10, R5, 0x1, RZ ;  /* 0x00000001050a7819 */ /* 0x000fc800000006ff */
[----:B------:R-:W-:-:S13]  /*0200*/  ISETP.GT.U32.AND P2, PT, R9, R6, PT ;  /* 0x000000060900720c */ /* 0x000fda0003f44070 */
[----:B------:R-:W-:Y:S02]  /*0210*/  @!P2 IMAD.IADD R6, R6, 0x1, -R9 ;  /* 0x000000010606a824 */ /* 0x000fe400078e0a09 */
[----:B------:R-:W-:Y:S01]  /*0220*/  @!P2 VIADD R7, R7, 0x1 ;  /* 0x000000010707a836 */ /* 0x000fe20000000000 */
[----:B------:R-:W-:Y:S02]  /*0230*/  ISETP.NE.AND P2, PT, R5, RZ, PT ;  /* 0x000000ff0500720c */ /* 0x000fe40003f45270 */
[----:B------:R-:W-:Y:S02]  /*0240*/  ISETP.GE.U32.AND P0, PT, R6, R9, PT ;  /* 0x000000090600720c */ /* 0x000fe40003f06070 */
[----:B------:R-:W-:-:S04]  /*0250*/  LOP3.LUT R6, R0, R5, RZ, 0x3c, !PT ;  /* 0x0000000500067212 */ /* 0x000fc800078e3cff */
[----:B------:R-:W-:-:S07]  /*0260*/  ISETP.GE.AND P1, PT, R6, RZ, PT ;  /* 0x000000ff0600720c */ /* 0x000fce0003f26270 */
[----:B------:R-:W-:-:S06]  /*0270*/  @P0 IADD3 R7, PT, PT, R7, 0x1, RZ ;  /* 0x0000000107070810 */ /* 0x000fcc0007ffe0ff */
[----:B------:R-:W-:Y:S01]  /*0280*/  @!P1 IMAD.MOV R7, RZ, RZ, -R7 ;  /* 0x000000ffff079224 */ /* 0x000fe200078e0a07 */
[----:B------:R-:W-:-:S05]  /*0290*/  @!P2 LOP3.LUT R7, RZ, R5, RZ, 0x33, !PT ;  /* 0x00000005ff07a212 */ /* 0x000fca00078e33ff */
[----:B------:R-:W-:Y:S02]  /*02a0*/  IMAD.MOV R6, RZ, RZ, -R7 ;  /* 0x000000ffff067224 */ /* 0x000fe400078e0a07 */
[----:B------:R-:W-:Y:S02]  /*02b0*/  IMAD R7, R7, R10, R5 ;  /* 0x0000000a07077224 */ /* 0x000fe400078e0205 */
[----:B------:R-:W-:-:S05]  /*02c0*/  IMAD R8, R5, R6, R0 ;  /* 0x0000000605087224 */ /* 0x000fca00078e0200 */
[----:B------:R-:W-:-:S04]  /*02d0*/  IADD3 R5, PT, PT, R7, R8, RZ ;  /* 0x0000000807057210 */ /* 0x000fc80007ffe0ff */
[----:B------:R-:W-:-:S13]  /*02e0*/  ISETP.GE.AND P0, PT, R5, UR9, PT ;  /* 0x0000000905007c0c */ /* 0x000fda000bf06270 */
[----:B------:R-:W-:Y:S05]  /*02f0*/  @P0 BRA `(.L_x_1) ;  /* 0x0000000000180947 */ /* 0x000fea0003800000 */
[----:B-1----:R-:W-:-:S04]  /*0300*/  IMAD.WIDE R6, R7, 0x4, R2 ;  /* 0x0000000407067825 */ /* 0x002fc800078e0202 */
[----:B------:R-:W-:Y:S02]  /*0310*/  IMAD.WIDE R8, R8, 0x4, R6 ;  /* 0x0000000408087825 */ /* 0x000fe400078e0206 */
[----:B------:R-:W2:Y:S04]  /*0320*/  LDG.E R6, desc[UR6][R6.64+-0x4] ;  /* 0xfffffc0606067981 */ /* 0x000ea8000c1e1900 */
[----:B------:R-:W2:Y:S02]  /*0330*/  LDG.E R5, desc[UR6][R8.64] ;  /* 0x0000000608057981 */ /* 0x000ea4000c1e1900 */
[----:B--2---:R-:W-:-:S05]  /*0340*/  IMAD.IADD R5, R6, 0x1, R5 ;  /* 0x0000000106057824 */ /* 0x004fca00078e0205 */
[----:B------:R0:W-:Y:S02]  /*0350*/  STG.E desc[UR6][R8.64], R5 ;  /* 0x0000000508007986 */ /* 0x0001e4000c101906 */
.L_x_1:
[----:B------:R-:W-:Y:S05]  /*0360*/  BSYNC.RECONVERGENT B0 ;  /* 0x0000000000007941 */ /* 0x000fea0003800200 */
.L_x_0:
[----:B------:R-:W-:-:S06]  /*0370*/  UPRMT UR4, UR5, 0x8880, URZ ;  /* 0x0000888005047896 */ /* 0x000fcc00080000ff */
[----:B------:R-:W-:-:S13]  /*0380*/  ISETP.NE.AND P0, PT, RZ, UR4, PT ;  /* 0x00000004ff007c0c */ /* 0x000fda000bf05270 */
[----:B------:R-:W-:Y:S05]  /*0390*/  @P0 EXIT ;  /* 0x000000000000094d */ /* 0x000fea0003800000 */
[----:B------:R-:W-:Y:S01]  /*03a0*/  BAR.SYNC.DEFER_BLOCKING 0x0 ;  /* 0x0000000000007b1d */ /* 0x000fe20000010000 */
[----:B------:R-:W-:Y:S02]  /*03b0*/  ISETP.GE.AND P0, PT, R10, UR9, PT ;  /* 0x000000090a007c0c */ /* 0x000fe4000bf06270 */
[----:B0-----:R-:W-:-:S11]  /*03c0*/  MOV R5, R10 ;  /* 0x0000000a00057202 */ /* 0x001fd60000000f00 */
[----:B------:R-:W-:Y:S05]  /*03d0*/  @!P0 BRA `(.L_x_2) ;  /* 0xfffffffc00448947 */ /* 0x000fea000383ffff */
[----:B------:R-:W-:Y:S05]  /*03e0*/  EXIT ;  /* 0x000000000000794d */ /* 0x000fea0003800000 */
.L_x_3:
[----:B------:R-:W-:-:S00]  /*03f0*/  BRA `(.L_x_3) ;  /* 0xfffffffc00fc7947 */ /* 0x000fc0000383ffff */
[----:B------:R-:W-:-:S00]  /*0400*/  NOP ;  /* 0x0000000000007918 */ /* 0x000fc00000000000 */
[----:B------:R-:W-:-:S00]  /*0410*/  NOP ;  /* 0x0000000000007918 */ /* 0x000fc00000000000 */
[----:B------:R-:W-:-:S00]  /*0420*/  NOP ;  /* 0x0000000000007918 */ /* 0x000fc00000000000 */
[----:B------:R-:W-:-:S00]  /*0430*/  NOP ;  /* 0x0000000000007918 */ /* 0x000fc00000000000 */
[----:B------:R-:W-:-:S00]  /*0440*/  NOP ;  /* 0x0000000000007918 */ /* 0x000fc00000000000 */
[----:B------:R-:W-:-:S00]  /*0450*/  NOP ;  /* 0x0000000000007918 */ /* 0x000fc00000000000 */
[----:B------:R-:W-:-:S00]  /*0460*/  NOP ;  /* 0x0000000000007918 */ /* 0x000fc00000000000 */
[----:B------:R-:W-:-:S00]  /*0470*/  NOP ;  /* 0x0000000000007918 */ /* 0x000fc00000000000 */
.L_x_4:


//--------------------- .nv.shared.reserved.0     --------------------------
	.section	.nv.shared.reserved.0,"aw",@nobits
	.weak		__nv_reservedSMEM_offset_0_alias
	.size		__nv_reservedSMEM_offset_0_alias, 0, 64
	.other		__nv_reservedSMEM_offset_0_alias,@"STO_CUDA_RESERVED_SHARED STV_DEFAULT"
__nv_reservedSMEM_offset_0_alias:
	.zero		0
	.zero		64


//--------------------- .nv.constant0._Z17unite_step_kernelPiiib --------------------------
	.section	.nv.constant0._Z17unite_step_kernelPiiib,"a",@progbits
	.sectionflags	@""
	.align	4
.nv.constant0._Z17unite_step_kernelPiiib:
	.zero		913


//--------------------- SYMBOLS --------------------------

	.type		.nv.reservedSmem.offset0,@object
	.size		.nv.reservedSmem.offset0,0x4
